	.headerflags	@"EF_CUDA_TEXMODE_UNIFIED EF_CUDA_64BIT_ADDRESS EF_CUDA_ACCELERATORS EF_CUDA_SM90 EF_CUDA_VIRTUAL_SM(EF_CUDA_SM90)"
	.elftype	@"ET_EXEC"


//--------------------- .nv.info                  --------------------------
	.section	.nv.info,"",@"SHT_CUDA_INFO"
	.align	4


	//----- nvinfo : EIATTR_REGCOUNT
	.align		4
        /*0000*/ 	.byte	0x04, 0x2f
        /*0002*/ 	.short	(.L_1 - .L_0)
	.align		4
.L_0:
        /*0004*/ 	.word	index@(triton_poi_fused__adaptive_avg_pool2d_22)
        /*0008*/ 	.word	0x00000020


	//----- nvinfo : EIATTR_MIN_STACK_SIZE
	.align		4
.L_1:
        /*000c*/ 	.byte	0x04, 0x12
        /*000e*/ 	.short	(.L_3 - .L_2)
	.align		4
.L_2:
        /*0010*/ 	.word	index@(triton_poi_fused__adaptive_avg_pool2d_22)
        /*0014*/ 	.word	0x00000000


	//----- nvinfo : EIATTR_FRAME_SIZE
	.align		4
.L_3:
        /*0018*/ 	.byte	0x04, 0x11
        /*001a*/ 	.short	(.L_5 - .L_4)
	.align		4
.L_4:
        /*001c*/ 	.word	index@(triton_poi_fused__adaptive_avg_pool2d_22)
        /*0020*/ 	.word	0x00000000


	//----- nvinfo : EIATTR_MIN_STACK_SIZE
	.align		4
.L_5:
        /*0024*/ 	.byte	0x04, 0x12
        /*0026*/ 	.short	(.L_7 - .L_6)
	.align		4
.L_6:
        /*0028*/ 	.word	index@(triton_poi_fused__adaptive_avg_pool2d_22)
        /*002c*/ 	.word	0x00000000
.L_7:


//--------------------- .nv.info.triton_poi_fused__adaptive_avg_pool2d_22 --------------------------
	.section	.nv.info.triton_poi_fused__adaptive_avg_pool2d_22,"",@"SHT_CUDA_INFO"
	.sectionflags	@""
	.align	4


	//----- nvinfo : EIATTR_CUDA_API_VERSION
	.align		4
        /*0000*/ 	.byte	0x04, 0x37
        /*0002*/ 	.short	(.L_9 - .L_8)
.L_8:
        /*0004*/ 	.word	0x0000007c


	//----- nvinfo : EIATTR_KPARAM_INFO
	.align		4
.L_9:
        /*0008*/ 	.byte	0x04, 0x17
        /*000a*/ 	.short	(.L_11 - .L_10)
.L_10:
        /*000c*/ 	.word	0x00000000
        /*0010*/ 	.short	0x0003
        /*0012*/ 	.short	0x0014
        /*0014*/ 	.byte	0x00, 0xf0, 0x11, 0x00


	//----- nvinfo : EIATTR_KPARAM_INFO
	.align		4
.L_11:
        /*0018*/ 	.byte	0x04, 0x17
        /*001a*/ 	.short	(.L_13 - .L_12)
.L_12:
        /*001c*/ 	.word	0x00000000
        /*0020*/ 	.short	0x0002
        /*0022*/ 	.short	0x0010
        /*0024*/ 	.byte	0x00, 0xf0, 0x11, 0x00


	//----- nvinfo : EIATTR_KPARAM_INFO
	.align		4
.L_13:
        /*0028*/ 	.byte	0x04, 0x17
        /*002a*/ 	.short	(.L_15 - .L_14)
.L_14:
        /*002c*/ 	.word	0x00000000
        /*0030*/ 	.short	0x0001
        /*0032*/ 	.short	0x0008
        /*0034*/ 	.byte	0x00, 0xf4, 0x21, 0x00


	//----- nvinfo : EIATTR_KPARAM_INFO
	.align		4
.L_15:
        /*0038*/ 	.byte	0x04, 0x17
        /*003a*/ 	.short	(.L_17 - .L_16)
.L_16:
        /*003c*/ 	.word	0x00000000
        /*0040*/ 	.short	0x0000
        /*0042*/ 	.short	0x0000
        /*0044*/ 	.byte	0x00, 0xf4, 0x21, 0x00


	//----- nvinfo : EIATTR_SPARSE_MMA_MASK
	.align		4
.L_17:
        /*0048*/ 	.byte	0x03, 0x50
        /*004a*/ 	.short	0x0000


	//----- nvinfo : EIATTR_MAXREG_COUNT
	.align		4
        /*004c*/ 	.byte	0x03, 0x1b
        /*004e*/ 	.short	0x00ff


	//----- nvinfo : EIATTR_EXIT_INSTR_OFFSETS
	.align		4
        /*0050*/ 	.byte	0x04, 0x1c
        /*0052*/ 	.short	(.L_19 - .L_18)


	//   ....[0]....
.L_18:
        /*0054*/ 	.word	0x00000920


	//   ....[1]....
        /*0058*/ 	.word	0x00000970


	//----- nvinfo : EIATTR_REQNTID
	.align		4
.L_19:
        /*005c*/ 	.byte	0x04, 0x10
        /*005e*/ 	.short	(.L_21 - .L_20)
.L_20:
        /*0060*/ 	.word	0x00000080
        /*0064*/ 	.word	0x00000001
        /*0068*/ 	.word	0x00000001


	//----- nvinfo : EIATTR_CBANK_PARAM_SIZE
	.align		4
.L_21:
        /*006c*/ 	.byte	0x03, 0x19
        /*006e*/ 	.short	0x0018


	//----- nvinfo : EIATTR_PARAM_CBANK
	.align		4
        /*0070*/ 	.byte	0x04, 0x0a
        /*0072*/ 	.short	(.L_23 - .L_22)
	.align		4
.L_22:
        /*0074*/ 	.word	index@(.nv.constant0.triton_poi_fused__adaptive_avg_pool2d_22)
        /*0078*/ 	.short	0x0210
        /*007a*/ 	.short	0x0018


	//----- nvinfo : EIATTR_SW_WAR
	.align		4
.L_23:
        /*007c*/ 	.byte	0x04, 0x36
        /*007e*/ 	.short	(.L_25 - .L_24)
.L_24:
        /*0080*/ 	.word	0x00000008
.L_25:


//--------------------- .nv.callgraph             --------------------------
	.section	.nv.callgraph,"",@"SHT_CUDA_CALLGRAPH"
	.align	4
	.sectionentsize	8
	.align		4
        /*0000*/ 	.word	0x00000000
	.align		4
        /*0004*/ 	.word	0xffffffff
	.align		4
        /*0008*/ 	.word	0x00000000
	.align		4
        /*000c*/ 	.word	0xfffffffe
	.align		4
        /*0010*/ 	.word	0x00000000
	.align		4
        /*0014*/ 	.word	0xfffffffd
	.align		4
        /*0018*/ 	.word	0x00000000
	.align		4
        /*001c*/ 	.word	0xfffffffc


//--------------------- .text.triton_poi_fused__adaptive_avg_pool2d_22 --------------------------
	.section	.text.triton_poi_fused__adaptive_avg_pool2d_22,"ax",@progbits
	.sectionflags	@"SHF_BARRIERS=1"
	.align	128
        .global         triton_poi_fused__adaptive_avg_pool2d_22
        .type           triton_poi_fused__adaptive_avg_pool2d_22,@function
        .size           triton_poi_fused__adaptive_avg_pool2d_22,(.L_x_1 - triton_poi_fused__adaptive_avg_pool2d_22)
        .other          triton_poi_fused__adaptive_avg_pool2d_22,@"STO_CUDA_ENTRY STV_DEFAULT"
triton_poi_fused__adaptive_avg_pool2d_22:
.text.triton_poi_fused__adaptive_avg_pool2d_22:
[----:B------:R-:W0:Y:S02]  /*0000*/  LDC R1, c[0x0][0x28] ;  /* 0x00000a00ff017b82 */ /* 0x000e240000000800 */
[----:B------:R-:W1:Y:S01]  /*0010*/  S2R R2, SR_CTAID.X ;  /* 0x0000000000027919 */ /* 0x000e620000002500 */
[----:B------:R-:W2:Y:S01]  /*0020*/  LDC.64 R28, c[0x0][0x210] ;  /* 0x00008400ff1c7b82 */ /* 0x000ea20000000a00 */
[----:B------:R-:W-:Y:S02]  /*0030*/  CS2R R12, SRZ ;  /* 0x00000000000c7805 */ /* 0x000fe4000001ff00 */
[----:B------:R-:W-:Y:S01]  /*0040*/  CS2R R14, SRZ ;  /* 0x00000000000e7805 */ /* 0x000fe2000001ff00 */
[----:B------:R-:W3:Y:S01]  /*0050*/  S2R R0, SR_TID.X ;  /* 0x0000000000007919 */ /* 0x000ee20000002100 */
[----:B------:R-:W-:Y:S02]  /*0060*/  CS2R R16, SRZ ;  /* 0x0000000000107805 */ /* 0x000fe4000001ff00 */
[----:B------:R-:W-:Y:S01]  /*0070*/  CS2R R18, SRZ ;  /* 0x0000000000127805 */ /* 0x000fe2000001ff00 */
[----:B------:R-:W-:Y:S01]  /*0080*/  ULDC.64 UR6, c[0x0][0x208] ;  /* 0x0000820000067ab9 */ /* 0x000fe20000000a00 */
[----:B------:R-:W4:Y:S01]  /*0090*/  S2R R20, SR_CTAID.Y ;  /* 0x0000000000147919 */ /* 0x000f220000002600 */
[----:B-1----:R-:W-:-:S02]  /*00a0*/  IMAD.SHL.U32 R2, R2, 0x40, RZ ;  /* 0x0000004002027824 */ /* 0x002fc400078e00ff */
[----:B---3--:R-:W-:Y:S01]  /*00b0*/  IMAD.SHL.U32 R3, R0, 0x4, RZ ;  /* 0x0000000400037824 */ /* 0x008fe200078e00ff */
[----:B------:R-:W-:Y:S01]  /*00c0*/  SHF.R.U32.HI R21, RZ, 0x4, R0 ;  /* 0x00000004ff157819 */ /* 0x000fe20000011600 */
[----:B----4-:R-:W-:-:S03]  /*00d0*/  IMAD.SHL.U32 R20, R20, 0x10, RZ ;  /* 0x0000001014147824 */ /* 0x010fc600078e00ff */
[----:B------:R-:W-:Y:S02]  /*00e0*/  LOP3.LUT R23, R2, 0x3c, R3, 0xf8, !PT ;  /* 0x0000003c02177812 */ /* 0x000fe400078ef803 */
[----:B------:R-:W-:Y:S02]  /*00f0*/  SGXT.U32 R21, R21, 0x3 ;  /* 0x000000031515781a */ /* 0x000fe40000000000 */
[C---:B------:R-:W-:Y:S01]  /*0100*/  ISETP.GE.AND P0, PT, R23.reuse, 0x800, PT ;  /* 0x000008001700780c */ /* 0x040fe20003f06270 */
[----:B------:R-:W-:Y:S01]  /*0110*/  VIADD R5, R23, 0x1000 ;  /* 0x0000100017057836 */ /* 0x000fe20000000000 */
[----:B------:R-:W-:Y:S02]  /*0120*/  LOP3.LUT R22, R20, R21, RZ, 0xfc, !PT ;  /* 0x0000001514167212 */ /* 0x000fe400078efcff */
[----:B------:R-:W-:Y:S02]  /*0130*/  IADD3 R8, R23, 0x800, RZ ;  /* 0x0000080017087810 */ /* 0x000fe40007ffe0ff */
[C---:B------:R-:W-:Y:S01]  /*0140*/  ISETP.LT.AND P1, PT, R22.reuse, 0x10, !P0 ;  /* 0x000000101600780c */ /* 0x040fe20004721270 */
[----:B------:R-:W-:-:S02]  /*0150*/  IMAD R25, R22, 0x2000, R23 ;  /* 0x0000200016197824 */ /* 0x000fc400078e0217 */
[----:B------:R-:W-:Y:S02]  /*0160*/  IMAD R11, R22, 0x2000, R8 ;  /* 0x00002000160b7824 */ /* 0x000fe400078e0208 */
[----:B--2---:R-:W-:-:S04]  /*0170*/  IMAD.WIDE R24, R25, 0x4, R28 ;  /* 0x0000000419187825 */ /* 0x004fc800078e021c */
[----:B------:R-:W-:-:S04]  /*0180*/  IMAD.WIDE R10, R11, 0x4, R28 ;  /* 0x000000040b0a7825 */ /* 0x000fc800078e021c */
[----:B------:R-:W2:Y:S04]  /*0190*/  @P1 LDG.E.EL.128 R16, desc[UR6][R24.64] ;  /* 0x0000000618101981 */ /* 0x000ea8000c2e1d00 */
[----:B------:R1:W2:Y:S01]  /*01a0*/  @P1 LDG.E.EL.128 R12, desc[UR6][R10.64] ;  /* 0x000000060a0c1981 */ /* 0x0002a2000c2e1d00 */
[----:B------:R-:W-:Y:S02]  /*01b0*/  LEA R27, R22, R5, 0xd ;  /* 0x00000005161b7211 */ /* 0x000fe400078e68ff */
[----:B------:R-:W-:Y:S02]  /*01c0*/  CS2R R4, SRZ ;  /* 0x0000000000047805 */ /* 0x000fe4000001ff00 */
[----:B------:R-:W-:Y:S01]  /*01d0*/  CS2R R6, SRZ ;  /* 0x0000000000067805 */ /* 0x000fe2000001ff00 */
[----:B------:R-:W-:-:S05]  /*01e0*/  IMAD.WIDE R26, R27, 0x4, R28 ;  /* 0x000000041b1a7825 */ /* 0x000fca00078e021c */
[----:B------:R3:W4:Y:S01]  /*01f0*/  @P1 LDG.E.EL.128 R4, desc[UR6][R26.64] ;  /* 0x000000061a041981 */ /* 0x000722000c2e1d00 */
[----:B------:R-:W-:-:S04]  /*0200*/  LOP3.LUT R21, R20, 0x8, R21, 0xfe, !PT ;  /* 0x0000000814157812 */ /* 0x000fc800078efe15 */
[----:B------:R-:W-:Y:S02]  /*0210*/  ISETP.LT.AND P0, PT, R21, 0x10, !P0 ;  /* 0x000000101500780c */ /* 0x000fe40004701270 */
[----:B-1----:R-:W-:Y:S01]  /*0220*/  CS2R R10, SRZ ;  /* 0x00000000000a7805 */ /* 0x002fe2000001ff00 */
[----:B--2---:R-:W-:Y:S01]  /*0230*/  FADD R24, R13, R17 ;  /* 0x000000110d187221 */ /* 0x004fe20000000000 */
[----:B---3--:R-:W-:Y:S01]  /*0240*/  FADD R26, R15, R19 ;  /* 0x000000130f1a7221 */ /* 0x008fe20000000000 */
[C---:B------:R-:W-:Y:S02]  /*0250*/  IMAD R17, R21.reuse, 0x2000, R8 ;  /* 0x0000200015117824 */ /* 0x040fe400078e0208 */
[----:B------:R-:W-:Y:S02]  /*0260*/  IMAD R19, R21, 0x2000, R23 ;  /* 0x0000200015137824 */ /* 0x000fe400078e0217 */
[----:B------:R-:W-:Y:S01]  /*0270*/  FADD R25, R12, R16 ;  /* 0x000000100c197221 */ /* 0x000fe20000000000 */
[----:B------:R-:W-:Y:S01]  /*0280*/  FADD R27, R14, R18 ;  /* 0x000000120e1b7221 */ /* 0x000fe20000000000 */
[----:B------:R-:W-:-:S02]  /*0290*/  CS2R R8, SRZ ;  /* 0x0000000000087805 */ /* 0x000fc4000001ff00 */
[----:B------:R-:W-:Y:S02]  /*02a0*/  CS2R R12, SRZ ;  /* 0x00000000000c7805 */ /* 0x000fe4000001ff00 */
[----:B------:R-:W-:Y:S01]  /*02b0*/  CS2R R14, SRZ ;  /* 0x00000000000e7805 */ /* 0x000fe2000001ff00 */
[----:B------:R-:W-:-:S04]  /*02c0*/  IMAD.WIDE R16, R17, 0x4, R28 ;  /* 0x0000000411107825 */ /* 0x000fc800078e021c */
[----:B------:R-:W-:Y:S01]  /*02d0*/  IMAD.WIDE R18, R19, 0x4, R28 ;  /* 0x0000000413127825 */ /* 0x000fe200078e021c */
[----:B------:R1:W2:Y:S04]  /*02e0*/  @P0 LDG.E.EL.128 R8, desc[UR6][R16.64] ;  /* 0x0000000610080981 */ /* 0x0002a8000c2e1d00 */
[----:B------:R3:W2:Y:S01]  /*02f0*/  @P0 LDG.E.EL.128 R12, desc[UR6][R18.64] ;  /* 0x00000006120c0981 */ /* 0x0006a2000c2e1d00 */
[----:B----4-:R-:W-:Y:S01]  /*0300*/  FADD R25, R25, R4 ;  /* 0x0000000419197221 */ /* 0x010fe20000000000 */
[----:B------:R-:W-:Y:S01]  /*0310*/  VIADD R4, R23, 0x1000 ;  /* 0x0000100017047836 */ /* 0x000fe20000000000 */
[----:B------:R-:W-:Y:S01]  /*0320*/  IADD3 R23, R23, 0x1800, RZ ;  /* 0x0000180017177810 */ /* 0x000fe20007ffe0ff */
[----:B------:R-:W-:Y:S02]  /*0330*/  FADD R24, R24, R5 ;  /* 0x0000000518187221 */ /* 0x000fe40000000000 */
[----:B-1----:R-:W-:-:S02]  /*0340*/  IMAD R16, R21, 0x2000, R4 ;  /* 0x0000200015107824 */ /* 0x002fc400078e0204 */
[----:B------:R-:W-:Y:S02]  /*0350*/  IMAD R17, R22, 0x2000, R23 ;  /* 0x0000200016117824 */ /* 0x000fe400078e0217 */
[----:B------:R-:W-:Y:S01]  /*0360*/  FADD R22, R26, R7 ;  /* 0x000000071a167221 */ /* 0x000fe20000000000 */
[----:B---3--:R-:W-:Y:S01]  /*0370*/  LEA R18, R21, R23, 0xd ;  /* 0x0000001715127211 */ /* 0x008fe200078e68ff */
[----:B------:R-:W-:Y:S01]  /*0380*/  FADD R21, R27, R6 ;  /* 0x000000061b157221 */ /* 0x000fe20000000000 */
[----:B------:R-:W-:Y:S02]  /*0390*/  CS2R R4, SRZ ;  /* 0x0000000000047805 */ /* 0x000fe4000001ff00 */
[----:B------:R-:W-:Y:S01]  /*03a0*/  CS2R R6, SRZ ;  /* 0x0000000000067805 */ /* 0x000fe2000001ff00 */
[----:B------:R-:W-:-:S05]  /*03b0*/  IMAD.WIDE R26, R16, 0x4, R28 ;  /* 0x00000004101a7825 */ /* 0x000fca00078e021c */
[----:B------:R1:W3:Y:S02]  /*03c0*/  @P0 LDG.E.EL.128 R4, desc[UR6][R26.64] ;  /* 0x000000061a040981 */ /* 0x0002e4000c2e1d00 */
[----:B-1----:R-:W-:Y:S01]  /*03d0*/  IMAD.WIDE R26, R17, 0x4, R28 ;  /* 0x00000004111a7825 */ /* 0x002fe200078e021c */
[----:B------:R-:W-:-:S03]  /*03e0*/  CS2R R16, SRZ ;  /* 0x0000000000107805 */ /* 0x000fc6000001ff00 */
[----:B------:R-:W-:Y:S01]  /*03f0*/  IMAD.WIDE R28, R18, 0x4, R28 ;  /* 0x00000004121c7825 */ /* 0x000fe200078e021c */
[----:B------:R-:W-:-:S06]  /*0400*/  CS2R R18, SRZ ;  /* 0x0000000000127805 */ /* 0x000fcc000001ff00 */
[----:B------:R1:W4:Y:S01]  /*0410*/  @P1 LDG.E.EL.128 R16, desc[UR6][R26.64] ;  /* 0x000000061a101981 */ /* 0x000322000c2e1d00 */
[----:B--2---:R-:W-:Y:S02]  /*0420*/  FADD R23, R8, R12 ;  /* 0x0000000c08177221 */ /* 0x004fe40000000000 */
[----:B------:R-:W2:Y:S01]  /*0430*/  S2R R12, SR_TID.X ;  /* 0x00000000000c7919 */ /* 0x000ea20000002100 */
[----:B------:R-:W-:Y:S01]  /*0440*/  FADD R8, R9, R13 ;  /* 0x0000000d09087221 */ /* 0x000fe20000000000 */
[----:B------:R-:W-:Y:S01]  /*0450*/  FADD R9, R10, R14 ;  /* 0x0000000e0a097221 */ /* 0x000fe20000000000 */
[----:B------:R-:W-:Y:S01]  /*0460*/  FADD R14, R11, R15 ;  /* 0x0000000f0b0e7221 */ /* 0x000fe20000000000 */
[----:B---3--:R-:W-:Y:S01]  /*0470*/  FADD R23, R23, R4 ;  /* 0x0000000417177221 */ /* 0x008fe20000000000 */
[----:B------:R-:W-:Y:S01]  /*0480*/  FADD R15, R8, R5 ;  /* 0x00000005080f7221 */ /* 0x000fe20000000000 */
[----:B--2---:R-:W-:Y:S01]  /*0490*/  IMAD.SHL.U32 R10, R12, 0x40, RZ ;  /* 0x000000400c0a7824 */ /* 0x004fe200078e00ff */
[----:B------:R-:W-:-:S04]  /*04a0*/  SHF.R.U32.HI R13, RZ, 0x4, R12 ;  /* 0x00000004ff0d7819 */ /* 0x000fc8000001160c */
[----:B------:R-:W-:Y:S02]  /*04b0*/  SGXT.U32 R13, R13, 0x3 ;  /* 0x000000030d0d781a */ /* 0x000fe40000000000 */
[----:B------:R-:W-:-:S04]  /*04c0*/  LOP3.LUT R10, R10, 0x3c0, RZ, 0xc0, !PT ;  /* 0x000003c00a0a7812 */ /* 0x000fc800078ec0ff */
[C---:B------:R-:W-:Y:S02]  /*04d0*/  LOP3.LUT R13, R10.reuse, R13, RZ, 0xfc, !PT ;  /* 0x0000000d0a0d7212 */ /* 0x040fe400078efcff */
[C---:B------:R-:W-:Y:S02]  /*04e0*/  LOP3.LUT R4, R10.reuse, 0x10, RZ, 0xfc, !PT ;  /* 0x000000100a047812 */ /* 0x040fe400078efcff */
[C---:B------:R-:W-:Y:S02]  /*04f0*/  LOP3.LUT R8, R10.reuse, 0x20, RZ, 0xfc, !PT ;  /* 0x000000200a087812 */ /* 0x040fe400078efcff */
[----:B------:R-:W-:Y:S02]  /*0500*/  LOP3.LUT R11, R10, 0x30, RZ, 0xfc, !PT ;  /* 0x000000300a0b7812 */ /* 0x000fe400078efcff */
[-C--:B------:R-:W-:Y:S01]  /*0510*/  LEA.HI R5, R4, R13.reuse, RZ, 0x1e ;  /* 0x0000000d04057211 */ /* 0x080fe200078ff0ff */
[----:B-1----:R-:W-:Y:S01]  /*0520*/  FADD R27, R9, R6 ;  /* 0x00000006091b7221 */ /* 0x002fe20000000000 */
[----:B------:R-:W-:-:S02]  /*0530*/  LEA.HI R26, R10, R13, RZ, 0x1e ;  /* 0x0000000d0a1a7211 */ /* 0x000fc400078ff0ff */
[-C--:B------:R-:W-:Y:S02]  /*0540*/  LEA.HI R4, R8, R13.reuse, RZ, 0x1e ;  /* 0x0000000d08047211 */ /* 0x080fe400078ff0ff */
[----:B------:R-:W-:Y:S02]  /*0550*/  CS2R R8, SRZ ;  /* 0x0000000000087805 */ /* 0x000fe4000001ff00 */
[----:B------:R-:W-:Y:S02]  /*0560*/  LEA.HI R13, R11, R13, RZ, 0x1e ;  /* 0x0000000d0b0d7211 */ /* 0x000fe400078ff0ff */
[----:B------:R-:W-:-:S06]  /*0570*/  CS2R R10, SRZ ;  /* 0x00000000000a7805 */ /* 0x000fcc000001ff00 */
[----:B------:R-:W2:Y:S01]  /*0580*/  @P0 LDG.E.EL.128 R8, desc[UR6][R28.64] ;  /* 0x000000061c080981 */ /* 0x000ea2000c2e1d00 */
[----:B------:R-:W1:Y:S01]  /*0590*/  S2UR UR5, SR_CgaCtaId ;  /* 0x00000000000579c3 */ /* 0x000e620000008800 */
[----:B------:R-:W-:Y:S01]  /*05a0*/  UMOV UR4, 0x400 ;  /* 0x0000040000047882 */ /* 0x000fe20000000000 */
[----:B----4-:R-:W-:Y:S01]  /*05b0*/  FADD R16, R25, R16 ;  /* 0x0000001019107221 */ /* 0x010fe20000000000 */
[----:B------:R-:W-:Y:S01]  /*05c0*/  FADD R17, R24, R17 ;  /* 0x0000001118117221 */ /* 0x000fe20000000000 */
[----:B------:R-:W-:Y:S01]  /*05d0*/  FADD R21, R21, R18 ;  /* 0x0000001215157221 */ /* 0x000fe20000000000 */
[----:B------:R-:W-:Y:S01]  /*05e0*/  FADD R22, R22, R19 ;  /* 0x0000001316167221 */ /* 0x000fe20000000000 */
[----:B------:R-:W-:Y:S01]  /*05f0*/  FADD R14, R14, R7 ;  /* 0x000000070e0e7221 */ /* 0x000fe20000000000 */
[----:B------:R-:W-:Y:S02]  /*0600*/  FMUL R17, R17, 0.25 ;  /* 0x3e80000011117820 */ /* 0x000fe40000400000 */
[----:B------:R-:W-:Y:S01]  /*0610*/  FMUL R22, R22, 0.25 ;  /* 0x3e80000016167820 */ /* 0x000fe20000400000 */
[C---:B------:R-:W-:Y:S01]  /*0620*/  IMAD.SHL.U32 R6, R12.reuse, 0x4, RZ ;  /* 0x000000040c067824 */ /* 0x040fe200078e00ff */
[----:B------:R-:W-:Y:S01]  /*0630*/  LOP3.LUT R7, R12, 0x7c, RZ, 0xc0, !PT ;  /* 0x0000007c0c077812 */ /* 0x000fe200078ec0ff */
[----:B-1----:R-:W-:-:S06]  /*0640*/  UPRMT UR4, UR5, 0x654, UR4 ;  /* 0x0000065405047896 */ /* 0x002fcc0008000004 */
[----:B------:R-:W-:Y:S01]  /*0650*/  LEA R18, R5, UR4, 0x2 ;  /* 0x0000000405127c11 */ /* 0x000fe2000f8e10ff */
[----:B------:R-:W-:Y:S01]  /*0660*/  FMUL R5, R16, 0.25 ;  /* 0x3e80000010057820 */ /* 0x000fe20000400000 */
[----:B------:R-:W-:Y:S02]  /*0670*/  LEA R26, R26, UR4, 0x2 ;  /* 0x000000041a1a7c11 */ /* 0x000fe4000f8e10ff */
[----:B------:R-:W-:Y:S01]  /*0680*/  LEA R19, R4, UR4, 0x2 ;  /* 0x0000000404137c11 */ /* 0x000fe2000f8e10ff */
[----:B------:R-:W-:Y:S01]  /*0690*/  FMUL R4, R21, 0.25 ;  /* 0x3e80000015047820 */ /* 0x000fe20000400000 */
[----:B------:R-:W-:Y:S01]  /*06a0*/  LEA R13, R13, UR4, 0x2 ;  /* 0x000000040d0d7c11 */ /* 0x000fe2000f8e10ff */
[----:B------:R-:W-:Y:S04]  /*06b0*/  STS [R26], R5 ;  /* 0x000000051a007388 */ /* 0x000fe80000000800 */
[----:B------:R-:W-:Y:S04]  /*06c0*/  STS [R18+0x40], R17 ;  /* 0x0000401112007388 */ /* 0x000fe80000000800 */
[----:B------:R-:W-:Y:S04]  /*06d0*/  STS [R19+0x80], R4 ;  /* 0x0000800413007388 */ /* 0x000fe80000000800 */
[----:B------:R-:W-:Y:S01]  /*06e0*/  STS [R13+0xc0], R22 ;  /* 0x0000c0160d007388 */ /* 0x000fe20000000800 */
[----:B------:R-:W-:-:S04]  /*06f0*/  LOP3.LUT R3, R20, 0xc, R3, 0xf8, !PT ;  /* 0x0000000c14037812 */ /* 0x000fc800078ef803 */
[----:B------:R-:W-:Y:S01]  /*0700*/  ISETP.GE.AND P0, PT, R3, 0x10, PT ;  /* 0x000000100300780c */ /* 0x000fe20003f06270 */
[----:B--2---:R-:W-:Y:S01]  /*0710*/  FADD R23, R23, R8 ;  /* 0x0000000817177221 */ /* 0x004fe20000000000 */
[----:B------:R-:W-:Y:S01]  /*0720*/  FADD R9, R15, R9 ;  /* 0x000000090f097221 */ /* 0x000fe20000000000 */
[----:B------:R-:W-:Y:S01]  /*0730*/  FADD R10, R27, R10 ;  /* 0x0000000a1b0a7221 */ /* 0x000fe20000000000 */
[----:B------:R-:W-:Y:S01]  /*0740*/  FADD R11, R14, R11 ;  /* 0x0000000b0e0b7221 */ /* 0x000fe20000000000 */
[----:B------:R-:W-:Y:S01]  /*0750*/  FMUL R23, R23, 0.25 ;  /* 0x3e80000017177820 */ /* 0x000fe20000400000 */
[----:B------:R-:W-:Y:S01]  /*0760*/  FMUL R15, R9, 0.25 ;  /* 0x3e800000090f7820 */ /* 0x000fe20000400000 */
[----:B------:R-:W-:Y:S01]  /*0770*/  FMUL R12, R10, 0.25 ;  /* 0x3e8000000a0c7820 */ /* 0x000fe20000400000 */
[----:B------:R-:W-:Y:S02]  /*0780*/  FMUL R14, R11, 0.25 ;  /* 0x3e8000000b0e7820 */ /* 0x000fe40000400000 */
[----:B------:R-:W-:Y:S01]  /*0790*/  STS [R26+0x20], R23 ;  /* 0x000020171a007388 */ /* 0x000fe20000000800 */
[----:B------:R-:W-:Y:S01]  /*07a0*/  LOP3.LUT R8, R6, 0x1fc, RZ, 0xc0, !PT ;  /* 0x000001fc06087812 */ /* 0x000fe200078ec0ff */
[----:B------:R-:W1:Y:S02]  /*07b0*/  LDC.64 R10, c[0x0][0x218] ;  /* 0x00008600ff0a7b82 */ /* 0x000e640000000a00 */
[----:B------:R-:W-:Y:S04]  /*07c0*/  STS [R18+0x60], R15 ;  /* 0x0000600f12007388 */ /* 0x000fe80000000800 */
[----:B------:R2:W-:Y:S04]  /*07d0*/  STS [R19+0xa0], R12 ;  /* 0x0000a00c13007388 */ /* 0x0005e80000000800 */
[----:B------:R-:W-:Y:S01]  /*07e0*/  STS [R13+0xe0], R14 ;  /* 0x0000e00e0d007388 */ /* 0x000fe20000000800 */
[----:B------:R-:W-:-:S04]  /*07f0*/  IADD3 R7, R8, R7, RZ ;  /* 0x0000000708077210 */ /* 0x000fc80007ffe0ff */
[----:B------:R-:W-:Y:S01]  /*0800*/  LEA R7, R7, UR4, 0x2 ;  /* 0x0000000407077c11 */ /* 0x000fe2000f8e10ff */
[----:B------:R-:W-:Y:S01]  /*0810*/  BAR.SYNC.DEFER_BLOCKING 0x0 ;  /* 0x0000000000007b1d */ /* 0x000fe20000010000 */
[----:B------:R-:W-:-:S04]  /*0820*/  SHF.R.U32.HI R9, RZ, 0x2, R0 ;  /* 0x00000002ff097819 */ /* 0x000fc80000011600 */
[----:B------:R-:W-:Y:S01]  /*0830*/  SGXT.U32 R9, R9, 0x5 ;  /* 0x000000050909781a */ /* 0x000fe20000000000 */
[----:B------:R-:W3:Y:S01]  /*0840*/  LDS.128 R4, [R7] ;  /* 0x0000000007047984 */ /* 0x000ee20000000c00 */
[----:B------:R-:W-:Y:S02]  /*0850*/  LOP3.LUT R0, R8, 0x200, RZ, 0xfc, !PT ;  /* 0x0000020008007812 */ /* 0x000fe400078efcff */
[----:B------:R-:W-:Y:S02]  /*0860*/  LOP3.LUT R9, R2, R9, RZ, 0xfc, !PT ;  /* 0x0000000902097212 */ /* 0x000fe400078efcff */
[----:B------:R-:W-:Y:S02]  /*0870*/  SHF.R.U32.HI R2, RZ, 0x2, R0 ;  /* 0x00000002ff027819 */ /* 0x000fe40000011600 */
[----:B------:R-:W-:Y:S01]  /*0880*/  LOP3.LUT R0, R9, 0x20, RZ, 0xfc, !PT ;  /* 0x0000002009007812 */ /* 0x000fe200078efcff */
[----:B--2---:R-:W-:Y:S01]  /*0890*/  IMAD.SHL.U32 R12, R3, 0x800, RZ ;  /* 0x00000800030c7824 */ /* 0x004fe200078e00ff */
[----:B------:R-:W-:-:S02]  /*08a0*/  ISETP.LT.AND P1, PT, R9, 0x800, !P0 ;  /* 0x000008000900780c */ /* 0x000fc40004721270 */
[----:B------:R-:W-:Y:S01]  /*08b0*/  ISETP.LT.AND P0, PT, R0, 0x800, !P0 ;  /* 0x000008000000780c */ /* 0x000fe20004701270 */
[----:B------:R-:W-:Y:S01]  /*08c0*/  IMAD R3, R9, 0x4, R12 ;  /* 0x0000000409037824 */ /* 0x000fe200078e020c */
[----:B------:R-:W-:-:S03]  /*08d0*/  LOP3.LUT R9, R2, 0xfc, RZ, 0xc0, !PT ;  /* 0x000000fc02097812 */ /* 0x000fc600078ec0ff */
[----:B-1----:R-:W-:Y:S01]  /*08e0*/  IMAD.WIDE R2, R3, 0x4, R10 ;  /* 0x0000000403027825 */ /* 0x002fe200078e020a */
[----:B------:R-:W-:-:S04]  /*08f0*/  IADD3 R9, R8, R9, RZ ;  /* 0x0000000908097210 */ /* 0x000fc80007ffe0ff */
[----:B------:R-:W-:Y:S01]  /*0900*/  LEA R9, R9, UR4, 0x2 ;  /* 0x0000000409097c11 */ /* 0x000fe2000f8e10ff */
[----:B---3--:R1:W-:Y:S02]  /*0910*/  @P1 STG.E.128 desc[UR6][R2.64], R4 ;  /* 0x0000000402001986 */ /* 0x0083e4000c101d06 */
[----:B------:R-:W-:Y:S05]  /*0920*/  @!P0 EXIT ;  /* 0x000000000000894d */ /* 0x000fea0003800000 */
[----:B-1----:R-:W0:Y:S01]  /*0930*/  LDS.128 R4, [R9+0x800] ;  /* 0x0008000009047984 */ /* 0x002e220000000c00 */
[----:B------:R-:W-:-:S04]  /*0940*/  IMAD R3, R0, 0x4, R12 ;  /* 0x0000000400037824 */ /* 0x000fc800078e020c */
[----:B------:R-:W-:-:S05]  /*0950*/  IMAD.WIDE R10, R3, 0x4, R10 ;  /* 0x00000004030a7825 */ /* 0x000fca00078e020a */
[----:B0-----:R-:W-:Y:S01]  /*0960*/  STG.E.128 desc[UR6][R10.64], R4 ;  /* 0x000000040a007986 */ /* 0x001fe2000c101d06 */
[----:B------:R-:W-:Y:S05]  /*0970*/  EXIT ;  /* 0x000000000000794d */ /* 0x000fea0003800000 */
.L_x_0:
[----:B------:R-:W-:-:S00]  /*0980*/  BRA `(.L_x_0) ;  /* 0xfffffffc00fc7947 */ /* 0x000fc0000383ffff */
[----:B------:R-:W-:-:S00]  /*0990*/  NOP ;  /* 0x0000000000007918 */ /* 0x000fc00000000000 */
        /* <DEDUP_REMOVED lines=14> */
.L_x_1:


//--------------------- .nv.shared.triton_poi_fused__adaptive_avg_pool2d_22 --------------------------
	.section	.nv.shared.triton_poi_fused__adaptive_avg_pool2d_22,"aw",@nobits
	.sectionflags	@""
	.align	16
	.zero		1024


//--------------------- .nv.constant0.triton_poi_fused__adaptive_avg_pool2d_22 --------------------------
	.section	.nv.constant0.triton_poi_fused__adaptive_avg_pool2d_22,"a",@progbits
	.sectionflags	@""
	.align	4
.nv.constant0.triton_poi_fused__adaptive_avg_pool2d_22:
	.zero		552
